//
// Generated by NVIDIA NVVM Compiler
//
// Compiler Build ID: CL-36424714
// Cuda compilation tools, release 13.0, V13.0.88
// Based on NVVM 20.0.0
//

.version 9.0
.target sm_100
.address_size 64

	// .globl	_Z9matrixAddPKiS0_Pii

.visible .entry _Z9matrixAddPKiS0_Pii(
	.param .u64 .ptr .align 1 _Z9matrixAddPKiS0_Pii_param_0,
	.param .u64 .ptr .align 1 _Z9matrixAddPKiS0_Pii_param_1,
	.param .u64 .ptr .align 1 _Z9matrixAddPKiS0_Pii_param_2,
	.param .u32 _Z9matrixAddPKiS0_Pii_param_3
)
{
	.reg .pred 	%p<2>;
	.reg .b32 	%r<15>;
	.reg .b64 	%rd<11>;

	ld.param.u64 	%rd1, [_Z9matrixAddPKiS0_Pii_param_0];
	ld.param.u64 	%rd2, [_Z9matrixAddPKiS0_Pii_param_1];
	ld.param.u64 	%rd3, [_Z9matrixAddPKiS0_Pii_param_2];
	ld.param.u32 	%r2, [_Z9matrixAddPKiS0_Pii_param_3];
	mov.u32 	%r3, %ctaid.x;
	mov.u32 	%r4, %ntid.x;
	mov.u32 	%r5, %tid.x;
	mad.lo.s32 	%r6, %r3, %r4, %r5;
	mov.u32 	%r7, %ctaid.y;
	mov.u32 	%r8, %ntid.y;
	mov.u32 	%r9, %tid.y;
	mad.lo.s32 	%r10, %r7, %r8, %r9;
	mad.lo.s32 	%r1, %r2, %r10, %r6;
	mul.lo.s32 	%r11, %r2, %r2;
	setp.ge.s32 	%p1, %r1, %r11;
	@%p1 bra 	$L__BB0_2;
	cvta.to.global.u64 	%rd4, %rd1;
	cvta.to.global.u64 	%rd5, %rd2;
	cvta.to.global.u64 	%rd6, %rd3;
	mul.wide.s32 	%rd7, %r1, 4;
	add.s64 	%rd8, %rd4, %rd7;
	ld.global.u32 	%r12, [%rd8];
	add.s64 	%rd9, %rd5, %rd7;
	ld.global.u32 	%r13, [%rd9];
	add.s32 	%r14, %r13, %r12;
	add.s64 	%rd10, %rd6, %rd7;
	st.global.u32 	[%rd10], %r14;
$L__BB0_2:
	ret;

}


// ===== COMPILED SASS (sm_100) =====

	.target	sm_100

	.elftype	@"ET_EXEC"


//--------------------- .note.nv.tkinfo           --------------------------
	.section	.note.nv.tkinfo,"",@"SHT_NOTE"
	.sectionflags	@"SHF_NOTE_NV_TKINFO"
	.tkinfo
        /*0018*/ 	.word	0x00000002
        /*0030*/ 	.string	""
        /*0030*/ 	.string	"ptxas"
        /*0030*/ 	.string	"Cuda compilation tools, release 13.0, V13.0.88"
        /*0030*/ 	.string	"Build cuda_13.0.r13.0/compiler.36424714_0"
        /*0030*/ 	.string	"-arch sm_100 -m 64 "



//--------------------- .note.nv.cuinfo           --------------------------
	.section	.note.nv.cuinfo,"",@"SHT_NOTE"
	.sectionflags	@"SHF_NOTE_NV_CUINFO"
        /*0018*/ 	.short	0x0002
        /*001a*/ 	.short	0x0064
        /*001c*/ 	.short	0x0082
	.zero		2


//--------------------- .nv.info                  --------------------------
	.section	.nv.info,"",@"SHT_CUDA_INFO"
	.align	4


	//----- nvinfo : EIATTR_REGCOUNT
	.align		4
        /*0000*/ 	.byte	0x04, 0x2f
        /*0002*/ 	.short	(.L_1 - .L_0)
	.align		4
.L_0:
        /*0004*/ 	.word	index@(_Z9matrixAddPKiS0_Pii)
        /*0008*/ 	.word	0x0000000c


	//----- nvinfo : EIATTR_FRAME_SIZE
	.align		4
.L_1:
        /*000c*/ 	.byte	0x04, 0x11
        /*000e*/ 	.short	(.L_3 - .L_2)
	.align		4
.L_2:
        /*0010*/ 	.word	index@(_Z9matrixAddPKiS0_Pii)
        /*0014*/ 	.word	0x00000000


	//----- nvinfo : EIATTR_MIN_STACK_SIZE
	.align		4
.L_3:
        /*0018*/ 	.byte	0x04, 0x12
        /*001a*/ 	.short	(.L_5 - .L_4)
	.align		4
.L_4:
        /*001c*/ 	.word	index@(_Z9matrixAddPKiS0_Pii)
        /*0020*/ 	.word	0x00000000
.L_5:


//--------------------- .nv.compat                --------------------------
	.section	.nv.compat,"",@"SHT_CUDA_COMPAT_INFO"
	.align	4
        /*0000*/ 	.byte	0x02, 0x09, 0x00, 0x00, 0x02, 0x02, 0x01, 0x00, 0x02, 0x05, 0x05, 0x00, 0x03, 0x07, 0x01, 0x01
        /*0010*/ 	.byte	0x02, 0x03, 0x00, 0x00, 0x02, 0x06, 0x01, 0x00, 0x04, 0x0b, 0x08, 0x00, 0x09, 0x00, 0x00, 0x00
        /*0020*/ 	.byte	0x00, 0x00, 0x00, 0x00


//--------------------- .nv.info._Z9matrixAddPKiS0_Pii --------------------------
	.section	.nv.info._Z9matrixAddPKiS0_Pii,"",@"SHT_CUDA_INFO"
	.sectionflags	@""
	.align	4


	//----- nvinfo : EIATTR_CUDA_API_VERSION
	.align		4
        /*0000*/ 	.byte	0x04, 0x37
        /*0002*/ 	.short	(.L_7 - .L_6)
.L_6:
        /*0004*/ 	.word	0x00000082


	//----- nvinfo : EIATTR_KPARAM_INFO
	.align		4
.L_7:
        /*0008*/ 	.byte	0x04, 0x17
        /*000a*/ 	.short	(.L_9 - .L_8)
.L_8:
        /*000c*/ 	.word	0x00000000
        /*0010*/ 	.short	0x0003
        /*0012*/ 	.short	0x0018
        /*0014*/ 	.byte	0x00, 0xf0, 0x11, 0x00


	//----- nvinfo : EIATTR_KPARAM_INFO
	.align		4
.L_9:
        /*0018*/ 	.byte	0x04, 0x17
        /*001a*/ 	.short	(.L_11 - .L_10)
.L_10:
        /*001c*/ 	.word	0x00000000
        /*0020*/ 	.short	0x0002
        /*0022*/ 	.short	0x0010
        /*0024*/ 	.byte	0x00, 0xf5, 0x21, 0x00


	//----- nvinfo : EIATTR_KPARAM_INFO
	.align		4
.L_11:
        /*0028*/ 	.byte	0x04, 0x17
        /*002a*/ 	.short	(.L_13 - .L_12)
.L_12:
        /*002c*/ 	.word	0x00000000
        /*0030*/ 	.short	0x0001
        /*0032*/ 	.short	0x0008
        /*0034*/ 	.byte	0x00, 0xf5, 0x21, 0x00


	//----- nvinfo : EIATTR_KPARAM_INFO
	.align		4
.L_13:
        /*0038*/ 	.byte	0x04, 0x17
        /*003a*/ 	.short	(.L_15 - .L_14)
.L_14:
        /*003c*/ 	.word	0x00000000
        /*0040*/ 	.short	0x0000
        /*0042*/ 	.short	0x0000
        /*0044*/ 	.byte	0x00, 0xf5, 0x21, 0x00


	//----- nvinfo : EIATTR_SPARSE_MMA_MASK
	.align		4
.L_15:
        /*0048*/ 	.byte	0x03, 0x50
        /*004a*/ 	.short	0x0000


	//----- nvinfo : EIATTR_MAXREG_COUNT
	.align		4
        /*004c*/ 	.byte	0x03, 0x1b
        /*004e*/ 	.short	0x00ff


	//----- nvinfo : EIATTR_MERCURY_ISA_VERSION
	.align		4
        /*0050*/ 	.byte	0x03, 0x5f
        /*0052*/ 	.short	0x0101


	//----- nvinfo : EIATTR_VRC_CTA_INIT_COUNT
	.align		4
        /*0054*/ 	.byte	0x02, 0x4a
	.zero		1
	.zero		1


	//----- nvinfo : EIATTR_EXIT_INSTR_OFFSETS
	.align		4
        /*0058*/ 	.byte	0x04, 0x1c
        /*005a*/ 	.short	(.L_17 - .L_16)


	//   ....[0]....
.L_16:
        /*005c*/ 	.word	0x000000d0


	//   ....[1]....
        /*0060*/ 	.word	0x00000190


	//----- nvinfo : EIATTR_CBANK_PARAM_SIZE
	.align		4
.L_17:
        /*0064*/ 	.byte	0x03, 0x19
        /*0066*/ 	.short	0x001c


	//----- nvinfo : EIATTR_PARAM_CBANK
	.align		4
        /*0068*/ 	.byte	0x04, 0x0a
        /*006a*/ 	.short	(.L_19 - .L_18)
	.align		4
.L_18:
        /*006c*/ 	.word	index@(.nv.constant0._Z9matrixAddPKiS0_Pii)
        /*0070*/ 	.short	0x0380
        /*0072*/ 	.short	0x001c


	//----- nvinfo : EIATTR_SW_WAR
	.align		4
.L_19:
        /*0074*/ 	.byte	0x04, 0x36
        /*0076*/ 	.short	(.L_21 - .L_20)
.L_20:
        /*0078*/ 	.word	0x00000008
.L_21:


//--------------------- .nv.callgraph             --------------------------
	.section	.nv.callgraph,"",@"SHT_CUDA_CALLGRAPH"
	.align	4
	.sectionentsize	8
	.align		4
        /*0000*/ 	.word	0x00000000
	.align		4
        /*0004*/ 	.word	0xffffffff
	.align		4
        /*0008*/ 	.word	0x00000000
	.align		4
        /*000c*/ 	.word	0xfffffffe
	.align		4
        /*0010*/ 	.word	0x00000000
	.align		4
        /*0014*/ 	.word	0xfffffffd
	.align		4
        /*0018*/ 	.word	0x00000000
	.align		4
        /*001c*/ 	.word	0xfffffffc


//--------------------- .text._Z9matrixAddPKiS0_Pii --------------------------
	.section	.text._Z9matrixAddPKiS0_Pii,"ax",@progbits
	.align	128
        .global         _Z9matrixAddPKiS0_Pii
        .type           _Z9matrixAddPKiS0_Pii,@function
        .size           _Z9matrixAddPKiS0_Pii,(.L_x_1 - _Z9matrixAddPKiS0_Pii)
        .other          _Z9matrixAddPKiS0_Pii,@"STO_CUDA_ENTRY STV_DEFAULT"
_Z9matrixAddPKiS0_Pii:
.text._Z9matrixAddPKiS0_Pii:
[----:B------:R-:W-:Y:S01]  /*0000*/  LDC R1, c[0x0][0x37c] ;  /* 0x0000df00ff017b82 */ /* 0x000fe20000000800 */
[----:B------:R-:W0:Y:S07]  /*0010*/  S2R R3, SR_TID.X ;  /* 0x0000000000037919 */ /* 0x000e2e0000002100 */
[----:B------:R-:W0:Y:S01]  /*0020*/  S2UR UR4, SR_CTAID.X ;  /* 0x00000000000479c3 */ /* 0x000e220000002500 */
[----:B------:R-:W1:Y:S01]  /*0030*/  LDCU UR6, c[0x0][0x398] ;  /* 0x00007300ff0677ac */ /* 0x000e620008000800 */
[----:B------:R-:W2:Y:S06]  /*0040*/  S2R R5, SR_TID.Y ;  /* 0x0000000000057919 */ /* 0x000eac0000002200 */
[----:B------:R-:W0:Y:S08]  /*0050*/  LDC R0, c[0x0][0x360] ;  /* 0x0000d800ff007b82 */ /* 0x000e300000000800 */
[----:B------:R-:W2:Y:S08]  /*0060*/  S2UR UR5, SR_CTAID.Y ;  /* 0x00000000000579c3 */ /* 0x000eb00000002600 */
[----:B------:R-:W2:Y:S01]  /*0070*/  LDC R2, c[0x0][0x364] ;  /* 0x0000d900ff027b82 */ /* 0x000ea20000000800 */
[----:B0-----:R-:W-:Y:S01]  /*0080*/  IMAD R0, R0, UR4, R3 ;  /* 0x0000000400007c24 */ /* 0x001fe2000f8e0203 */
[----:B-1----:R-:W-:Y:S01]  /*0090*/  UIMAD UR4, UR6, UR6, URZ ;  /* 0x00000006060472a4 */ /* 0x002fe2000f8e02ff */
[----:B--2---:R-:W-:-:S04]  /*00a0*/  IMAD R3, R2, UR5, R5 ;  /* 0x0000000502037c24 */ /* 0x004fc8000f8e0205 */
[----:B------:R-:W-:-:S05]  /*00b0*/  IMAD R9, R3, UR6, R0 ;  /* 0x0000000603097c24 */ /* 0x000fca000f8e0200 */
[----:B------:R-:W-:-:S13]  /*00c0*/  ISETP.GE.AND P0, PT, R9, UR4, PT ;  /* 0x0000000409007c0c */ /* 0x000fda000bf06270 */
[----:B------:R-:W-:Y:S05]  /*00d0*/  @P0 EXIT ;  /* 0x000000000000094d */ /* 0x000fea0003800000 */
[----:B------:R-:W0:Y:S01]  /*00e0*/  LDC.64 R2, c[0x0][0x380] ;  /* 0x0000e000ff027b82 */ /* 0x000e220000000a00 */
[----:B------:R-:W1:Y:S07]  /*00f0*/  LDCU.64 UR4, c[0x0][0x358] ;  /* 0x00006b00ff0477ac */ /* 0x000e6e0008000a00 */
[----:B------:R-:W2:Y:S08]  /*0100*/  LDC.64 R4, c[0x0][0x388] ;  /* 0x0000e200ff047b82 */ /* 0x000eb00000000a00 */
[----:B------:R-:W3:Y:S01]  /*0110*/  LDC.64 R6, c[0x0][0x390] ;  /* 0x0000e400ff067b82 */ /* 0x000ee20000000a00 */
[----:B0-----:R-:W-:-:S06]  /*0120*/  IMAD.WIDE R2, R9, 0x4, R2 ;  /* 0x0000000409027825 */ /* 0x001fcc00078e0202 */
[----:B-1----:R-:W4:Y:S01]  /*0130*/  LDG.E R2, desc[UR4][R2.64] ;  /* 0x0000000402027981 */ /* 0x002f22000c1e1900 */
[----:B--2---:R-:W-:-:S06]  /*0140*/  IMAD.WIDE R4, R9, 0x4, R4 ;  /* 0x0000000409047825 */ /* 0x004fcc00078e0204 */
[----:B------:R-:W4:Y:S01]  /*0150*/  LDG.E R5, desc[UR4][R4.64] ;  /* 0x0000000404057981 */ /* 0x000f22000c1e1900 */
[----:B---3--:R-:W-:Y:S01]  /*0160*/  IMAD.WIDE R6, R9, 0x4, R6 ;  /* 0x0000000409067825 */ /* 0x008fe200078e0206 */
[----:B----4-:R-:W-:-:S05]  /*0170*/  IADD3 R9, PT, PT, R2, R5, RZ ;  /* 0x0000000502097210 */ /* 0x010fca0007ffe0ff */
[----:B------:R-:W-:Y:S01]  /*0180*/  STG.E desc[UR4][R6.64], R9 ;  /* 0x0000000906007986 */ /* 0x000fe2000c101904 */
[----:B------:R-:W-:Y:S05]  /*0190*/  EXIT ;  /* 0x000000000000794d */ /* 0x000fea0003800000 */
.L_x_0:
[----:B------:R-:W-:-:S00]  /*01a0*/  BRA `(.L_x_0) ;  /* 0xfffffffc00fc7947 */ /* 0x000fc0000383ffff */
[----:B------:R-:W-:-:S00]  /*01b0*/  NOP ;  /* 0x0000000000007918 */ /* 0x000fc00000000000 */
        /* <DEDUP_REMOVED lines=12> */
.L_x_1:


//--------------------- .nv.shared.reserved.0     --------------------------
	.section	.nv.shared.reserved.0,"aw",@nobits
	.weak		__nv_reservedSMEM_offset_0_alias
	.size		__nv_reservedSMEM_offset_0_alias, 0, 64
	.other		__nv_reservedSMEM_offset_0_alias,@"STO_CUDA_RESERVED_SHARED STV_DEFAULT"
__nv_reservedSMEM_offset_0_alias:
	.zero		0
	.zero		64


//--------------------- .nv.constant0._Z9matrixAddPKiS0_Pii --------------------------
	.section	.nv.constant0._Z9matrixAddPKiS0_Pii,"a",@progbits
	.sectionflags	@""
	.align	4
.nv.constant0._Z9matrixAddPKiS0_Pii:
	.zero		924


//--------------------- SYMBOLS --------------------------

	.type		.nv.reservedSmem.offset0,@object
	.size		.nv.reservedSmem.offset0,0x4
